	.headerflags	@"EF_CUDA_TEXMODE_UNIFIED EF_CUDA_64BIT_ADDRESS EF_CUDA_ACCELERATORS EF_CUDA_SM90 EF_CUDA_VIRTUAL_SM(EF_CUDA_SM90)"
	.elftype	@"ET_EXEC"


//--------------------- .nv.info                  --------------------------
	.section	.nv.info,"",@"SHT_CUDA_INFO"
	.align	4


	//----- nvinfo : EIATTR_REGCOUNT
	.align		4
        /*0000*/ 	.byte	0x04, 0x2f
        /*0002*/ 	.short	(.L_1 - .L_0)
	.align		4
.L_0:
        /*0004*/ 	.word	index@(triton_poi_fused__log_softmax__softmax_0)
        /*0008*/ 	.word	0x0000000e


	//----- nvinfo : EIATTR_MIN_STACK_SIZE
	.align		4
.L_1:
        /*000c*/ 	.byte	0x04, 0x12
        /*000e*/ 	.short	(.L_3 - .L_2)
	.align		4
.L_2:
        /*0010*/ 	.word	index@(triton_poi_fused__log_softmax__softmax_0)
        /*0014*/ 	.word	0x00000000


	//----- nvinfo : EIATTR_FRAME_SIZE
	.align		4
.L_3:
        /*0018*/ 	.byte	0x04, 0x11
        /*001a*/ 	.short	(.L_5 - .L_4)
	.align		4
.L_4:
        /*001c*/ 	.word	index@(triton_poi_fused__log_softmax__softmax_0)
        /*0020*/ 	.word	0x00000000


	//----- nvinfo : EIATTR_MIN_STACK_SIZE
	.align		4
.L_5:
        /*0024*/ 	.byte	0x04, 0x12
        /*0026*/ 	.short	(.L_7 - .L_6)
	.align		4
.L_6:
        /*0028*/ 	.word	index@(triton_poi_fused__log_softmax__softmax_0)
        /*002c*/ 	.word	0x00000000
.L_7:


//--------------------- .nv.info.triton_poi_fused__log_softmax__softmax_0 --------------------------
	.section	.nv.info.triton_poi_fused__log_softmax__softmax_0,"",@"SHT_CUDA_INFO"
	.sectionflags	@""
	.align	4


	//----- nvinfo : EIATTR_CUDA_API_VERSION
	.align		4
        /*0000*/ 	.byte	0x04, 0x37
        /*0002*/ 	.short	(.L_9 - .L_8)
.L_8:
        /*0004*/ 	.word	0x0000007c


	//----- nvinfo : EIATTR_KPARAM_INFO
	.align		4
.L_9:
        /*0008*/ 	.byte	0x04, 0x17
        /*000a*/ 	.short	(.L_11 - .L_10)
.L_10:
        /*000c*/ 	.word	0x00000000
        /*0010*/ 	.short	0x0003
        /*0012*/ 	.short	0x0018
        /*0014*/ 	.byte	0x00, 0xf0, 0x11, 0x00


	//----- nvinfo : EIATTR_KPARAM_INFO
	.align		4
.L_11:
        /*0018*/ 	.byte	0x04, 0x17
        /*001a*/ 	.short	(.L_13 - .L_12)
.L_12:
        /*001c*/ 	.word	0x00000000
        /*0020*/ 	.short	0x0002
        /*0022*/ 	.short	0x0010
        /*0024*/ 	.byte	0x00, 0xf4, 0x21, 0x00


	//----- nvinfo : EIATTR_KPARAM_INFO
	.align		4
.L_13:
        /*0028*/ 	.byte	0x04, 0x17
        /*002a*/ 	.short	(.L_15 - .L_14)
.L_14:
        /*002c*/ 	.word	0x00000000
        /*0030*/ 	.short	0x0001
        /*0032*/ 	.short	0x0008
        /*0034*/ 	.byte	0x00, 0xf4, 0x21, 0x00


	//----- nvinfo : EIATTR_KPARAM_INFO
	.align		4
.L_15:
        /*0038*/ 	.byte	0x04, 0x17
        /*003a*/ 	.short	(.L_17 - .L_16)
.L_16:
        /*003c*/ 	.word	0x00000000
        /*0040*/ 	.short	0x0000
        /*0042*/ 	.short	0x0000
        /*0044*/ 	.byte	0x00, 0xf4, 0x21, 0x00


	//----- nvinfo : EIATTR_SPARSE_MMA_MASK
	.align		4
.L_17:
        /*0048*/ 	.byte	0x03, 0x50
        /*004a*/ 	.short	0x0000


	//----- nvinfo : EIATTR_MAXREG_COUNT
	.align		4
        /*004c*/ 	.byte	0x03, 0x1b
        /*004e*/ 	.short	0x00ff


	//----- nvinfo : EIATTR_EXIT_INSTR_OFFSETS
	.align		4
        /*0050*/ 	.byte	0x04, 0x1c
        /*0052*/ 	.short	(.L_19 - .L_18)


	//   ....[0]....
.L_18:
        /*0054*/ 	.word	0x000002d0


	//   ....[1]....
        /*0058*/ 	.word	0x000002f0


	//----- nvinfo : EIATTR_REQNTID
	.align		4
.L_19:
        /*005c*/ 	.byte	0x04, 0x10
        /*005e*/ 	.short	(.L_21 - .L_20)
.L_20:
        /*0060*/ 	.word	0x00000020
        /*0064*/ 	.word	0x00000001
        /*0068*/ 	.word	0x00000001


	//----- nvinfo : EIATTR_CBANK_PARAM_SIZE
	.align		4
.L_21:
        /*006c*/ 	.byte	0x03, 0x19
        /*006e*/ 	.short	0x001c


	//----- nvinfo : EIATTR_PARAM_CBANK
	.align		4
        /*0070*/ 	.byte	0x04, 0x0a
        /*0072*/ 	.short	(.L_23 - .L_22)
	.align		4
.L_22:
        /*0074*/ 	.word	index@(.nv.constant0.triton_poi_fused__log_softmax__softmax_0)
        /*0078*/ 	.short	0x0210
        /*007a*/ 	.short	0x001c


	//----- nvinfo : EIATTR_SW_WAR
	.align		4
.L_23:
        /*007c*/ 	.byte	0x04, 0x36
        /*007e*/ 	.short	(.L_25 - .L_24)
.L_24:
        /*0080*/ 	.word	0x00000008
.L_25:


//--------------------- .nv.callgraph             --------------------------
	.section	.nv.callgraph,"",@"SHT_CUDA_CALLGRAPH"
	.align	4
	.sectionentsize	8
	.align		4
        /*0000*/ 	.word	0x00000000
	.align		4
        /*0004*/ 	.word	0xffffffff
	.align		4
        /*0008*/ 	.word	0x00000000
	.align		4
        /*000c*/ 	.word	0xfffffffe
	.align		4
        /*0010*/ 	.word	0x00000000
	.align		4
        /*0014*/ 	.word	0xfffffffd
	.align		4
        /*0018*/ 	.word	0x00000000
	.align		4
        /*001c*/ 	.word	0xfffffffc


//--------------------- .text.triton_poi_fused__log_softmax__softmax_0 --------------------------
	.section	.text.triton_poi_fused__log_softmax__softmax_0,"ax",@progbits
	.align	128
        .global         triton_poi_fused__log_softmax__softmax_0
        .type           triton_poi_fused__log_softmax__softmax_0,@function
        .size           triton_poi_fused__log_softmax__softmax_0,(.L_x_1 - triton_poi_fused__log_softmax__softmax_0)
        .other          triton_poi_fused__log_softmax__softmax_0,@"STO_CUDA_ENTRY STV_DEFAULT"
triton_poi_fused__log_softmax__softmax_0:
.text.triton_poi_fused__log_softmax__softmax_0:
[----:B------:R-:W0:Y:S01]  /*0000*/  LDC R1, c[0x0][0x28] ;  /* 0x00000a00ff017b82 */ /* 0x000e220000000800 */
[----:B------:R-:W1:Y:S07]  /*0010*/  S2R R10, SR_TID.X ;  /* 0x00000000000a7919 */ /* 0x000e6e0000002100 */
[----:B------:R-:W2:Y:S01]  /*0020*/  LDC.64 R2, c[0x0][0x210] ;  /* 0x00008400ff027b82 */ /* 0x000ea20000000a00 */
[----:B------:R-:W-:Y:S01]  /*0030*/  IMAD.MOV.U32 R11, RZ, RZ, RZ ;  /* 0x000000ffff0b7224 */ /* 0x000fe200078e00ff */
[----:B------:R-:W-:Y:S01]  /*0040*/  ULDC.64 UR4, c[0x0][0x208] ;  /* 0x0000820000047ab9 */ /* 0x000fe20000000a00 */
[----:B------:R-:W3:Y:S01]  /*0050*/  S2R R7, SR_CTAID.X ;  /* 0x0000000000077919 */ /* 0x000ee20000002500 */
[----:B------:R-:W-:Y:S01]  /*0060*/  IMAD.MOV.U32 R6, RZ, RZ, RZ ;  /* 0x000000ffff067224 */ /* 0x000fe200078e00ff */
[----:B-1----:R-:W-:-:S02]  /*0070*/  LOP3.LUT R0, R10, 0xf, RZ, 0xc0, !PT ;  /* 0x0000000f0a007812 */ /* 0x002fc400078ec0ff */
[----:B---3--:R-:W-:-:S03]  /*0080*/  SHF.R.S32.HI R4, RZ, 0x1b, R7 ;  /* 0x0000001bff047819 */ /* 0x008fc60000011407 */
[----:B------:R-:W-:Y:S01]  /*0090*/  IMAD R7, R7, 0x10, R0 ;  /* 0x0000001007077824 */ /* 0x000fe200078e0200 */
[----:B------:R-:W-:-:S04]  /*00a0*/  SGXT R0, R4, 0x1 ;  /* 0x000000010400781a */ /* 0x000fc80000000200 */
[----:B------:R-:W-:Y:S02]  /*00b0*/  ISETP.GE.AND P0, PT, R7, 0x10, PT ;  /* 0x000000100700780c */ /* 0x000fe40003f06270 */
[----:B------:R-:W-:-:S04]  /*00c0*/  LEA.HI R0, R0, R7, RZ, 0x2 ;  /* 0x0000000700007211 */ /* 0x000fc800078f10ff */
[----:B------:R-:W-:-:S05]  /*00d0*/  LOP3.LUT R5, R0, 0xfffffffc, RZ, 0xc0, !PT ;  /* 0xfffffffc00057812 */ /* 0x000fca00078ec0ff */
[----:B--2---:R-:W-:-:S05]  /*00e0*/  IMAD.WIDE R4, R5, 0x4, R2 ;  /* 0x0000000405047825 */ /* 0x004fca00078e0202 */
[----:B------:R-:W2:Y:S01]  /*00f0*/  @!P0 LDG.E.EL R11, desc[UR4][R4.64] ;  /* 0x00000004040b8981 */ /* 0x000ea2000c2e1900 */
[----:B------:R-:W-:-:S03]  /*0100*/  CS2R R8, SRZ ;  /* 0x0000000000087805 */ /* 0x000fc6000001ff00 */
[----:B------:R-:W3:Y:S04]  /*0110*/  @!P0 LDG.E.EL R6, desc[UR4][R4.64+0x4] ;  /* 0x0000040404068981 */ /* 0x000ee8000c2e1900 */
[----:B------:R-:W4:Y:S04]  /*0120*/  @!P0 LDG.E.EL R8, desc[UR4][R4.64+0x8] ;  /* 0x0000080404088981 */ /* 0x000f28000c2e1900 */
[----:B------:R1:W5:Y:S01]  /*0130*/  @!P0 LDG.E.EL R9, desc[UR4][R4.64+0xc] ;  /* 0x00000c0404098981 */ /* 0x000362000c2e1900 */
[----:B------:R-:W-:Y:S02]  /*0140*/  IMAD.MOV.U32 R0, RZ, RZ, RZ ;  /* 0x000000ffff007224 */ /* 0x000fe400078e00ff */
[----:B------:R-:W-:-:S05]  /*0150*/  IMAD.WIDE R2, R7, 0x4, R2 ;  /* 0x0000000407027825 */ /* 0x000fca00078e0202 */
[----:B------:R1:W5:Y:S02]  /*0160*/  @!P0 LDG.E R0, desc[UR4][R2.64] ;  /* 0x0000000402008981 */ /* 0x000364000c1e1900 */
[----:B-1----:R-:W1:Y:S08]  /*0170*/  LDC.64 R4, c[0x0][0x220] ;  /* 0x00008800ff047b82 */ /* 0x002e700000000a00 */
[----:B0-----:R-:W0:Y:S01]  /*0180*/  LDC.64 R2, c[0x0][0x218] ;  /* 0x00008600ff027b82 */ /* 0x001e220000000a00 */
[----:B-1----:R-:W-:-:S04]  /*0190*/  IMAD.WIDE R4, R7, 0x4, R4 ;  /* 0x0000000407047825 */ /* 0x002fc800078e0204 */
[----:B0-----:R-:W-:Y:S01]  /*01a0*/  IMAD.WIDE R2, R7, 0x4, R2 ;  /* 0x0000000407027825 */ /* 0x001fe200078e0202 */
[C---:B--2---:R-:W-:Y:S02]  /*01b0*/  FSETP.NAN.AND P1, PT, R11.reuse, R11, PT ;  /* 0x0000000b0b00720b */ /* 0x044fe40003f28000 */
[----:B---3--:R-:W-:-:S11]  /*01c0*/  FSETP.GT.AND P0, PT, R11, R6, PT ;  /* 0x000000060b00720b */ /* 0x008fd60003f04000 */
[----:B------:R-:W-:-:S04]  /*01d0*/  @!P1 FSEL R11, R11, R6, P0 ;  /* 0x000000060b0b9208 */ /* 0x000fc80000000000 */
[C---:B----4-:R-:W-:Y:S02]  /*01e0*/  FSETP.GT.AND P0, PT, R11.reuse, R8, PT ;  /* 0x000000080b00720b */ /* 0x050fe40003f04000 */
[----:B------:R-:W-:-:S11]  /*01f0*/  FSETP.NAN.AND P1, PT, R11, R11, PT ;  /* 0x0000000b0b00720b */ /* 0x000fd60003f28000 */
[----:B------:R-:W-:-:S04]  /*0200*/  @!P0 FSEL R11, R11, R8, P1 ;  /* 0x000000080b0b8208 */ /* 0x000fc80000800000 */
[C---:B-----5:R-:W-:Y:S02]  /*0210*/  FSETP.GT.AND P0, PT, R11.reuse, R9, PT ;  /* 0x000000090b00720b */ /* 0x060fe40003f04000 */
[----:B------:R-:W-:-:S11]  /*0220*/  FSETP.NAN.AND P1, PT, R11, R11, PT ;  /* 0x0000000b0b00720b */ /* 0x000fd60003f28000 */
[----:B------:R-:W-:Y:S02]  /*0230*/  @!P0 FSEL R11, R11, R9, P1 ;  /* 0x000000090b0b8208 */ /* 0x000fe40000800000 */
[----:B------:R-:W-:-:S03]  /*0240*/  LOP3.LUT P0, RZ, R10, 0x10, RZ, 0xc0, !PT ;  /* 0x000000100aff7812 */ /* 0x000fc6000780c0ff */
[----:B------:R-:W-:Y:S01]  /*0250*/  FADD R11, -R11, R0 ;  /* 0x000000000b0b7221 */ /* 0x000fe20000000100 */
[----:B------:R-:W-:-:S03]  /*0260*/  ISETP.LT.AND P0, PT, R7, 0x10, !P0 ;  /* 0x000000100700780c */ /* 0x000fc60004701270 */
[----:B------:R-:W-:-:S05]  /*0270*/  FMUL R0, R11, 1.4426950216293334961 ;  /* 0x3fb8aa3b0b007820 */ /* 0x000fca0000400000 */
[----:B------:R-:W-:-:S13]  /*0280*/  FSETP.GEU.AND P1, PT, R0, -126, PT ;  /* 0xc2fc00000000780b */ /* 0x000fda0003f2e000 */
[----:B------:R-:W-:-:S04]  /*0290*/  @!P1 FMUL R0, R0, 0.5 ;  /* 0x3f00000000009820 */ /* 0x000fc80000400000 */
[----:B------:R-:W0:Y:S02]  /*02a0*/  MUFU.EX2 R9, R0 ;  /* 0x0000000000097308 */ /* 0x000e240000000800 */
[----:B0-----:R-:W-:-:S05]  /*02b0*/  @!P1 FMUL R9, R9, R9 ;  /* 0x0000000909099220 */ /* 0x001fca0000400000 */
[----:B------:R0:W-:Y:S02]  /*02c0*/  @P0 STG.E desc[UR4][R2.64], R9 ;  /* 0x0000000902000986 */ /* 0x0001e4000c101904 */
[----:B0-----:R-:W-:Y:S05]  /*02d0*/  @!P0 EXIT ;  /* 0x000000000000894d */ /* 0x001fea0003800000 */
[----:B------:R-:W-:Y:S01]  /*02e0*/  STG.E desc[UR4][R4.64], R11 ;  /* 0x0000000b04007986 */ /* 0x000fe2000c101904 */
[----:B------:R-:W-:Y:S05]  /*02f0*/  EXIT ;  /* 0x000000000000794d */ /* 0x000fea0003800000 */
.L_x_0:
[----:B------:R-:W-:-:S00]  /*0300*/  BRA `(.L_x_0) ;  /* 0xfffffffc00fc7947 */ /* 0x000fc0000383ffff */
[----:B------:R-:W-:-:S00]  /*0310*/  NOP ;  /* 0x0000000000007918 */ /* 0x000fc00000000000 */
        /* <DEDUP_REMOVED lines=14> */
.L_x_1:


//--------------------- .nv.constant0.triton_poi_fused__log_softmax__softmax_0 --------------------------
	.section	.nv.constant0.triton_poi_fused__log_softmax__softmax_0,"a",@progbits
	.sectionflags	@""
	.align	4
.nv.constant0.triton_poi_fused__log_softmax__softmax_0:
	.zero		556
